	.headerflags	@"EF_CUDA_TEXMODE_UNIFIED EF_CUDA_64BIT_ADDRESS EF_CUDA_ACCELERATORS EF_CUDA_SM90 EF_CUDA_VIRTUAL_SM(EF_CUDA_SM90)"
	.elftype	@"ET_EXEC"


//--------------------- .nv.info                  --------------------------
	.section	.nv.info,"",@"SHT_CUDA_INFO"
	.align	4


	//----- nvinfo : EIATTR_REGCOUNT
	.align		4
        /*0000*/ 	.byte	0x04, 0x2f
        /*0002*/ 	.short	(.L_1 - .L_0)
	.align		4
.L_0:
        /*0004*/ 	.word	index@(triton_poi_fused_cat_35)
        /*0008*/ 	.word	0x00000020


	//----- nvinfo : EIATTR_MIN_STACK_SIZE
	.align		4
.L_1:
        /*000c*/ 	.byte	0x04, 0x12
        /*000e*/ 	.short	(.L_3 - .L_2)
	.align		4
.L_2:
        /*0010*/ 	.word	index@(triton_poi_fused_cat_35)
        /*0014*/ 	.word	0x00000000


	//----- nvinfo : EIATTR_FRAME_SIZE
	.align		4
.L_3:
        /*0018*/ 	.byte	0x04, 0x11
        /*001a*/ 	.short	(.L_5 - .L_4)
	.align		4
.L_4:
        /*001c*/ 	.word	index@(triton_poi_fused_cat_35)
        /*0020*/ 	.word	0x00000000


	//----- nvinfo : EIATTR_MIN_STACK_SIZE
	.align		4
.L_5:
        /*0024*/ 	.byte	0x04, 0x12
        /*0026*/ 	.short	(.L_7 - .L_6)
	.align		4
.L_6:
        /*0028*/ 	.word	index@(triton_poi_fused_cat_35)
        /*002c*/ 	.word	0x00000000
.L_7:


//--------------------- .nv.info.triton_poi_fused_cat_35 --------------------------
	.section	.nv.info.triton_poi_fused_cat_35,"",@"SHT_CUDA_INFO"
	.sectionflags	@""
	.align	4


	//----- nvinfo : EIATTR_CUDA_API_VERSION
	.align		4
        /*0000*/ 	.byte	0x04, 0x37
        /*0002*/ 	.short	(.L_9 - .L_8)
.L_8:
        /*0004*/ 	.word	0x0000007c


	//----- nvinfo : EIATTR_KPARAM_INFO
	.align		4
.L_9:
        /*0008*/ 	.byte	0x04, 0x17
        /*000a*/ 	.short	(.L_11 - .L_10)
.L_10:
        /*000c*/ 	.word	0x00000000
        /*0010*/ 	.short	0x0005
        /*0012*/ 	.short	0x0028
        /*0014*/ 	.byte	0x00, 0xf0, 0x11, 0x00


	//----- nvinfo : EIATTR_KPARAM_INFO
	.align		4
.L_11:
        /*0018*/ 	.byte	0x04, 0x17
        /*001a*/ 	.short	(.L_13 - .L_12)
.L_12:
        /*001c*/ 	.word	0x00000000
        /*0020*/ 	.short	0x0004
        /*0022*/ 	.short	0x0020
        /*0024*/ 	.byte	0x00, 0xf4, 0x21, 0x00


	//----- nvinfo : EIATTR_KPARAM_INFO
	.align		4
.L_13:
        /*0028*/ 	.byte	0x04, 0x17
        /*002a*/ 	.short	(.L_15 - .L_14)
.L_14:
        /*002c*/ 	.word	0x00000000
        /*0030*/ 	.short	0x0003
        /*0032*/ 	.short	0x0018
        /*0034*/ 	.byte	0x00, 0xf4, 0x21, 0x00


	//----- nvinfo : EIATTR_KPARAM_INFO
	.align		4
.L_15:
        /*0038*/ 	.byte	0x04, 0x17
        /*003a*/ 	.short	(.L_17 - .L_16)
.L_16:
        /*003c*/ 	.word	0x00000000
        /*0040*/ 	.short	0x0002
        /*0042*/ 	.short	0x0010
        /*0044*/ 	.byte	0x00, 0xf4, 0x21, 0x00


	//----- nvinfo : EIATTR_KPARAM_INFO
	.align		4
.L_17:
        /*0048*/ 	.byte	0x04, 0x17
        /*004a*/ 	.short	(.L_19 - .L_18)
.L_18:
        /*004c*/ 	.word	0x00000000
        /*0050*/ 	.short	0x0001
        /*0052*/ 	.short	0x0008
        /*0054*/ 	.byte	0x00, 0xf4, 0x21, 0x00


	//----- nvinfo : EIATTR_KPARAM_INFO
	.align		4
.L_19:
        /*0058*/ 	.byte	0x04, 0x17
        /*005a*/ 	.short	(.L_21 - .L_20)
.L_20:
        /*005c*/ 	.word	0x00000000
        /*0060*/ 	.short	0x0000
        /*0062*/ 	.short	0x0000
        /*0064*/ 	.byte	0x00, 0xf4, 0x21, 0x00


	//----- nvinfo : EIATTR_SPARSE_MMA_MASK
	.align		4
.L_21:
        /*0068*/ 	.byte	0x03, 0x50
        /*006a*/ 	.short	0x0000


	//----- nvinfo : EIATTR_MAXREG_COUNT
	.align		4
        /*006c*/ 	.byte	0x03, 0x1b
        /*006e*/ 	.short	0x00ff


	//----- nvinfo : EIATTR_EXIT_INSTR_OFFSETS
	.align		4
        /*0070*/ 	.byte	0x04, 0x1c
        /*0072*/ 	.short	(.L_23 - .L_22)


	//   ....[0]....
.L_22:
        /*0074*/ 	.word	0x000006a0


	//----- nvinfo : EIATTR_REQNTID
	.align		4
.L_23:
        /*0078*/ 	.byte	0x04, 0x10
        /*007a*/ 	.short	(.L_25 - .L_24)
.L_24:
        /*007c*/ 	.word	0x00000080
        /*0080*/ 	.word	0x00000001
        /*0084*/ 	.word	0x00000001


	//----- nvinfo : EIATTR_CBANK_PARAM_SIZE
	.align		4
.L_25:
        /*0088*/ 	.byte	0x03, 0x19
        /*008a*/ 	.short	0x002c


	//----- nvinfo : EIATTR_PARAM_CBANK
	.align		4
        /*008c*/ 	.byte	0x04, 0x0a
        /*008e*/ 	.short	(.L_27 - .L_26)
	.align		4
.L_26:
        /*0090*/ 	.word	index@(.nv.constant0.triton_poi_fused_cat_35)
        /*0094*/ 	.short	0x0210
        /*0096*/ 	.short	0x002c


	//----- nvinfo : EIATTR_SW_WAR
	.align		4
.L_27:
        /*0098*/ 	.byte	0x04, 0x36
        /*009a*/ 	.short	(.L_29 - .L_28)
.L_28:
        /*009c*/ 	.word	0x00000008
.L_29:


//--------------------- .nv.callgraph             --------------------------
	.section	.nv.callgraph,"",@"SHT_CUDA_CALLGRAPH"
	.align	4
	.sectionentsize	8
	.align		4
        /*0000*/ 	.word	0x00000000
	.align		4
        /*0004*/ 	.word	0xffffffff
	.align		4
        /*0008*/ 	.word	0x00000000
	.align		4
        /*000c*/ 	.word	0xfffffffe
	.align		4
        /*0010*/ 	.word	0x00000000
	.align		4
        /*0014*/ 	.word	0xfffffffd
	.align		4
        /*0018*/ 	.word	0x00000000
	.align		4
        /*001c*/ 	.word	0xfffffffc


//--------------------- .text.triton_poi_fused_cat_35 --------------------------
	.section	.text.triton_poi_fused_cat_35,"ax",@progbits
	.align	128
        .global         triton_poi_fused_cat_35
        .type           triton_poi_fused_cat_35,@function
        .size           triton_poi_fused_cat_35,(.L_x_1 - triton_poi_fused_cat_35)
        .other          triton_poi_fused_cat_35,@"STO_CUDA_ENTRY STV_DEFAULT"
triton_poi_fused_cat_35:
.text.triton_poi_fused_cat_35:
[----:B------:R-:W-:Y:S01]  /*0000*/  LDC R1, c[0x0][0x28] ;  /* 0x00000a00ff017b82 */ /* 0x000fe20000000800 */
[----:B------:R-:W1:Y:S01]  /*0010*/  S2R R0, SR_TID.X ;  /* 0x0000000000007919 */ /* 0x000e620000002100 */
[----:B------:R-:W-:Y:S01]  /*0020*/  ULDC.64 UR4, c[0x0][0x210] ;  /* 0x0000840000047ab9 */ /* 0x000fe20000000a00 */
[----:B------:R-:W-:Y:S01]  /*0030*/  ULDC.64 UR8, c[0x0][0x220] ;  /* 0x0000880000087ab9 */ /* 0x000fe20000000a00 */
[----:B------:R-:W-:Y:S01]  /*0040*/  ULDC.64 UR6, c[0x0][0x218] ;  /* 0x0000860000067ab9 */ /* 0x000fe20000000a00 */
[----:B------:R-:W2:Y:S01]  /*0050*/  S2R R3, SR_CTAID.X ;  /* 0x0000000000037919 */ /* 0x000ea20000002500 */
[----:B------:R-:W-:Y:S02]  /*0060*/  CS2R R8, SRZ ;  /* 0x0000000000087805 */ /* 0x000fe4000001ff00 */
[----:B------:R-:W-:Y:S02]  /*0070*/  CS2R R10, SRZ ;  /* 0x00000000000a7805 */ /* 0x000fe4000001ff00 */
[----:B------:R-:W-:Y:S01]  /*0080*/  CS2R R6, SRZ ;  /* 0x0000000000067805 */ /* 0x000fe2000001ff00 */
[----:B-1----:R-:W-:-:S05]  /*0090*/  IMAD.SHL.U32 R0, R0, 0x2, RZ ;  /* 0x0000000200007824 */ /* 0x002fca00078e00ff */
[----:B------:R-:W-:-:S05]  /*00a0*/  LOP3.LUT R0, R0, 0xfe, RZ, 0xc0, !PT ;  /* 0x000000fe00007812 */ /* 0x000fca00078ec0ff */
[----:B--2---:R-:W-:-:S05]  /*00b0*/  IMAD R0, R3, 0x100, R0 ;  /* 0x0000010003007824 */ /* 0x004fca00078e0200 */
[----:B------:R-:W-:-:S04]  /*00c0*/  SHF.R.S32.HI R25, RZ, 0x1f, R0 ;  /* 0x0000001fff197819 */ /* 0x000fc80000011400 */
[CC--:B------:R-:W-:Y:S02]  /*00d0*/  LEA.HI R2, R25.reuse, R0.reuse, RZ, 0x4 ;  /* 0x0000000019027211 */ /* 0x0c0fe400078f20ff */
[----:B------:R-:W-:Y:S02]  /*00e0*/  LEA.HI R25, R25, R0, RZ, 0xa ;  /* 0x0000000019197211 */ /* 0x000fe400078f50ff */
[--C-:B------:R-:W-:Y:S02]  /*00f0*/  SHF.R.S32.HI R24, RZ, 0x4, R2.reuse ;  /* 0x00000004ff187819 */ /* 0x100fe40000011402 */
[----:B------:R-:W-:Y:S02]  /*0100*/  SHF.R.S32.HI R3, RZ, 0x1f, R2 ;  /* 0x0000001fff037819 */ /* 0x000fe40000011402 */
[----:B------:R-:W-:Y:S02]  /*0110*/  LOP3.LUT R5, R2, 0xfffffff0, RZ, 0xc0, !PT ;  /* 0xfffffff002057812 */ /* 0x000fe400078ec0ff */
[----:B------:R-:W-:-:S02]  /*0120*/  LEA.HI R3, R3, R24, RZ, 0x6 ;  /* 0x0000001803037211 */ /* 0x000fc400078f30ff */
[----:B------:R-:W-:Y:S01]  /*0130*/  SHF.R.S32.HI R26, RZ, 0xa, R25 ;  /* 0x0000000aff1a7819 */ /* 0x000fe20000011419 */
[----:B------:R-:W-:Y:S01]  /*0140*/  IMAD.IADD R5, R0, 0x1, -R5 ;  /* 0x0000000100057824 */ /* 0x000fe200078e0a05 */
[----:B------:R-:W-:-:S03]  /*0150*/  LOP3.LUT R3, R3, 0xffffffc0, RZ, 0xc0, !PT ;  /* 0xffffffc003037812 */ /* 0x000fc600078ec0ff */
[----:B------:R-:W-:Y:S02]  /*0160*/  IMAD R5, R26, 0x100, R5 ;  /* 0x000001001a057824 */ /* 0x000fe400078e0205 */
[----:B------:R-:W-:-:S03]  /*0170*/  IMAD.IADD R24, R24, 0x1, -R3 ;  /* 0x0000000118187824 */ /* 0x000fc600078e0a03 */
[----:B------:R-:W-:Y:S01]  /*0180*/  SHF.R.S32.HI R3, RZ, 0x1f, R5 ;  /* 0x0000001fff037819 */ /* 0x000fe20000011405 */
[----:B------:R-:W-:-:S05]  /*0190*/  IMAD.SHL.U32 R2, R24, 0x10, RZ ;  /* 0x0000001018027824 */ /* 0x000fca00078e00ff */
[----:B------:R-:W-:-:S04]  /*01a0*/  IADD3 R5, P0, R2, R5, RZ ;  /* 0x0000000502057210 */ /* 0x000fc80007f1e0ff */
[----:B------:R-:W-:Y:S01]  /*01b0*/  LEA.HI.X.SX32 R16, R2, R3, 0x1, P0 ;  /* 0x0000000302107211 */ /* 0x000fe200000f0eff */
[C---:B------:R-:W-:Y:S01]  /*01c0*/  IMAD.SHL.U32 R22, R5.reuse, 0x4, RZ ;  /* 0x0000000405167824 */ /* 0x040fe200078e00ff */
[----:B------:R-:W-:Y:S02]  /*01d0*/  LOP3.LUT R2, R24, 0xfffffff0, RZ, 0xc0, !PT ;  /* 0xfffffff018027812 */ /* 0x000fe400078ec0ff */
[----:B------:R-:W-:Y:S02]  /*01e0*/  SHF.L.U64.HI R16, R5, 0x2, R16 ;  /* 0x0000000205107819 */ /* 0x000fe40000010210 */
[----:B------:R-:W-:Y:S02]  /*01f0*/  CS2R R4, SRZ ;  /* 0x0000000000047805 */ /* 0x000fe4000001ff00 */
[----:B------:R-:W-:Y:S02]  /*0200*/  IADD3 R28, P2, R22, UR4, RZ ;  /* 0x00000004161c7c10 */ /* 0x000fe4000ff5e0ff */
[----:B------:R-:W-:-:S02]  /*0210*/  ISETP.NE.AND P1, PT, R2, 0x20, PT ;  /* 0x000000200200780c */ /* 0x000fc40003f25270 */
[----:B------:R-:W-:Y:S02]  /*0220*/  IADD3.X R29, R16, UR5, RZ, P2, !PT ;  /* 0x00000005101d7c10 */ /* 0x000fe400097fe4ff */
[----:B------:R-:W-:Y:S02]  /*0230*/  CS2R R12, SRZ ;  /* 0x00000000000c7805 */ /* 0x000fe4000001ff00 */
[----:B------:R-:W-:Y:S02]  /*0240*/  ISETP.GT.AND P2, PT, R24, 0x2f, PT ;  /* 0x0000002f1800780c */ /* 0x000fe40003f44270 */
[----:B------:R-:W-:Y:S02]  /*0250*/  CS2R R14, SRZ ;  /* 0x00000000000e7805 */ /* 0x000fe4000001ff00 */
[----:B------:R-:W-:Y:S01]  /*0260*/  IADD3 R20, P4, R22, UR8, RZ ;  /* 0x0000000816147c10 */ /* 0x000fe2000ff9e0ff */
[----:B------:R-:W-:Y:S01]  /*0270*/  ULDC.64 UR4, c[0x0][0x208] ;  /* 0x0000820000047ab9 */ /* 0x000fe20000000a00 */
[----:B------:R-:W-:-:S02]  /*0280*/  IADD3 R18, P3, R22, UR6, RZ ;  /* 0x0000000616127c10 */ /* 0x000fc4000ff7e0ff */
[----:B------:R-:W-:Y:S02]  /*0290*/  IADD3.X R21, R16, UR9, RZ, P4, !PT ;  /* 0x0000000910157c10 */ /* 0x000fe4000a7fe4ff */
[----:B------:R-:W-:Y:S01]  /*02a0*/  IADD3.X R19, R16, UR7, RZ, P3, !PT ;  /* 0x0000000710137c10 */ /* 0x000fe20009ffe4ff */
[----:B------:R-:W2:Y:S01]  /*02b0*/  @!P1 LDG.E.64 R4, desc[UR4][R28.64+-0x800] ;  /* 0xfff800041c049981 */ /* 0x000ea2000c1e1b00 */
[----:B------:R-:W-:Y:S01]  /*02c0*/  ULDC.64 UR6, c[0x0][0x228] ;  /* 0x00008a0000067ab9 */ /* 0x000fe20000000a00 */
[----:B------:R-:W-:Y:S02]  /*02d0*/  ISETP.NE.AND P0, PT, R2, 0x10, PT ;  /* 0x000000100200780c */ /* 0x000fe40003f05270 */
[----:B------:R-:W-:Y:S01]  /*02e0*/  CS2R R2, SRZ ;  /* 0x0000000000027805 */ /* 0x000fe2000001ff00 */
[----:B------:R-:W3:Y:S04]  /*02f0*/  @!P1 LDG.E.64 R8, desc[UR4][R20.64+-0x800] ;  /* 0xfff8000414089981 */ /* 0x000ee8000c1e1b00 */
[----:B------:R1:W4:Y:S04]  /*0300*/  @P2 LDG.E.64 R10, desc[UR4][R20.64+-0xc00] ;  /* 0xfff40004140a2981 */ /* 0x000328000c1e1b00 */
[----:B------:R-:W5:Y:S04]  /*0310*/  @!P1 LDG.E.64 R12, desc[UR4][R18.64+-0x800] ;  /* 0xfff80004120c9981 */ /* 0x000f68000c1e1b00 */
[----:B------:R-:W3:Y:S01]  /*0320*/  @P2 LDG.E.64 R6, desc[UR4][R28.64+-0xc00] ;  /* 0xfff400041c062981 */ /* 0x000ee2000c1e1b00 */
[----:B-1----:R-:W1:Y:S03]  /*0330*/  LDC.64 R20, c[0x0][0x210] ;  /* 0x00008400ff147b82 */ /* 0x002e660000000a00 */
[----:B------:R-:W4:Y:S01]  /*0340*/  @P2 LDG.E.64 R14, desc[UR4][R18.64+-0xc00] ;  /* 0xfff40004120e2981 */ /* 0x000f22000c1e1b00 */
[----:B------:R-:W-:-:S02]  /*0350*/  IADD3 R22, P3, R22, UR6, RZ ;  /* 0x0000000616167c10 */ /* 0x000fc4000ff7e0ff */
[----:B------:R-:W-:Y:S01]  /*0360*/  LOP3.LUT R25, R25, 0xfffffc00, RZ, 0xc0, !PT ;  /* 0xfffffc0019197812 */ /* 0x000fe200078ec0ff */
[----:B------:R-:W4:Y:S01]  /*0370*/  @!P0 LDG.E.64 R2, desc[UR4][R28.64+-0x400] ;  /* 0xfffc00041c028981 */ /* 0x000f22000c1e1b00 */
[----:B------:R-:W-:Y:S02]  /*0380*/  IADD3.X R23, R16, UR7, RZ, P3, !PT ;  /* 0x0000000710177c10 */ /* 0x000fe40009ffe4ff */
[----:B------:R-:W-:Y:S02]  /*0390*/  CS2R R16, SRZ ;  /* 0x0000000000107805 */ /* 0x000fe4000001ff00 */
[----:B------:R-:W-:Y:S01]  /*03a0*/  ISETP.GE.AND P3, PT, R24, 0x10, PT ;  /* 0x000000101800780c */ /* 0x000fe20003f66270 */
[----:B------:R-:W-:Y:S01]  /*03b0*/  IMAD.IADD R27, R0, 0x1, -R25 ;  /* 0x00000001001b7824 */ /* 0x000fe200078e0a19 */
[----:B------:R-:W-:Y:S02]  /*03c0*/  CS2R R24, SRZ ;  /* 0x0000000000187805 */ /* 0x000fe4000001ff00 */
[----:B------:R2:W4:Y:S01]  /*03d0*/  @P2 LDG.E.64 R16, desc[UR4][R22.64+-0xc00] ;  /* 0xfff4000416102981 */ /* 0x000522000c1e1b00 */
[----:B------:R-:W-:-:S03]  /*03e0*/  IMAD R27, R26, 0x100, R27 ;  /* 0x000001001a1b7824 */ /* 0x000fc600078e021b */
[----:B------:R-:W4:Y:S01]  /*03f0*/  @!P0 LDG.E.64 R24, desc[UR4][R18.64+-0x400] ;  /* 0xfffc000412188981 */ /* 0x000f22000c1e1b00 */
[----:B-1----:R-:W-:Y:S01]  /*0400*/  IMAD.WIDE R26, R27, 0x4, R20 ;  /* 0x000000041b1a7825 */ /* 0x002fe200078e0214 */
[----:B------:R-:W-:-:S06]  /*0410*/  CS2R R20, SRZ ;  /* 0x0000000000147805 */ /* 0x000fcc000001ff00 */
[----:B------:R-:W4:Y:S01]  /*0420*/  @!P3 LDG.E.64 R20, desc[UR4][R26.64] ;  /* 0x000000041a14b981 */ /* 0x000f22000c1e1b00 */
[----:B--2---:R-:W-:Y:S02]  /*0430*/  SEL R23, R4, RZ, !P1 ;  /* 0x000000ff04177207 */ /* 0x004fe40004800000 */
[----:B------:R-:W-:Y:S02]  /*0440*/  SEL R4, R5, RZ, !P1 ;  /* 0x000000ff05047207 */ /* 0x000fe40004800000 */
[----:B-----5:R-:W-:Y:S02]  /*0450*/  SEL R12, R12, RZ, !P1 ;  /* 0x000000ff0c0c7207 */ /* 0x020fe40004800000 */
[----:B------:R-:W-:Y:S02]  /*0460*/  SEL R13, R13, RZ, !P1 ;  /* 0x000000ff0d0d7207 */ /* 0x000fe40004800000 */
[----:B---3--:R-:W-:Y:S01]  /*0470*/  SEL R5, R6, RZ, P2 ;  /* 0x000000ff06057207 */ /* 0x008fe20001000000 */
[----:B------:R-:W-:Y:S01]  /*0480*/  FADD R6, R23, R12 ;  /* 0x0000000c17067221 */ /* 0x000fe20000000000 */
[----:B----4-:R-:W-:Y:S01]  /*0490*/  SEL R14, R14, RZ, P2 ;  /* 0x000000ff0e0e7207 */ /* 0x010fe20001000000 */
[----:B------:R-:W-:Y:S01]  /*04a0*/  FADD R12, R4, R13 ;  /* 0x0000000d040c7221 */ /* 0x000fe20000000000 */
[----:B------:R-:W-:-:S03]  /*04b0*/  SEL R15, R15, RZ, P2 ;  /* 0x000000ff0f0f7207 */ /* 0x000fc60001000000 */
[----:B------:R-:W-:Y:S02]  /*04c0*/  FADD R13, R5, R14 ;  /* 0x0000000e050d7221 */ /* 0x000fe40000000000 */
[----:B------:R-:W1:Y:S01]  /*04d0*/  LDC.64 R4, c[0x0][0x230] ;  /* 0x00008c00ff047b82 */ /* 0x000e620000000a00 */
[----:B------:R-:W-:Y:S02]  /*04e0*/  SEL R14, R7, RZ, P2 ;  /* 0x000000ff070e7207 */ /* 0x000fe40001000000 */
[----:B------:R-:W-:Y:S02]  /*04f0*/  SEL R7, R8, RZ, !P1 ;  /* 0x000000ff08077207 */ /* 0x000fe40004800000 */
[----:B------:R-:W-:Y:S01]  /*0500*/  SEL R10, R10, RZ, P2 ;  /* 0x000000ff0a0a7207 */ /* 0x000fe20001000000 */
[----:B------:R-:W-:Y:S01]  /*0510*/  FADD R14, R14, R15 ;  /* 0x0000000f0e0e7221 */ /* 0x000fe20000000000 */
[----:B------:R-:W-:Y:S02]  /*0520*/  SEL R11, R11, RZ, P2 ;  /* 0x000000ff0b0b7207 */ /* 0x000fe40001000000 */
[----:B------:R-:W-:Y:S01]  /*0530*/  SEL R9, R9, RZ, !P1 ;  /* 0x000000ff09097207 */ /* 0x000fe20004800000 */
[----:B------:R-:W-:Y:S01]  /*0540*/  FADD R6, R6, R7 ;  /* 0x0000000706067221 */ /* 0x000fe20000000000 */
[----:B------:R-:W-:Y:S01]  /*0550*/  SEL R16, R16, RZ, P2 ;  /* 0x000000ff10107207 */ /* 0x000fe20001000000 */
[----:B------:R-:W-:Y:S01]  /*0560*/  FADD R13, R13, R10 ;  /* 0x0000000a0d0d7221 */ /* 0x000fe20000000000 */
[----:B------:R-:W-:Y:S01]  /*0570*/  SEL R17, R17, RZ, P2 ;  /* 0x000000ff11117207 */ /* 0x000fe20001000000 */
[----:B------:R-:W-:Y:S01]  /*0580*/  FADD R14, R14, R11 ;  /* 0x0000000b0e0e7221 */ /* 0x000fe20000000000 */
[----:B------:R-:W-:Y:S01]  /*0590*/  FADD R7, R12, R9 ;  /* 0x000000090c077221 */ /* 0x000fe20000000000 */
[----:B------:R-:W-:Y:S01]  /*05a0*/  SEL R9, R2, RZ, !P0 ;  /* 0x000000ff02097207 */ /* 0x000fe20004000000 */
[----:B------:R-:W-:Y:S01]  /*05b0*/  FADD R16, R13, R16 ;  /* 0x000000100d107221 */ /* 0x000fe20000000000 */
[----:B------:R-:W-:Y:S01]  /*05c0*/  SEL R2, R3, RZ, !P0 ;  /* 0x000000ff03027207 */ /* 0x000fe20004000000 */
[----:B------:R-:W-:Y:S01]  /*05d0*/  FADD R17, R14, R17 ;  /* 0x000000110e117221 */ /* 0x000fe20000000000 */
[----:B------:R-:W-:-:S02]  /*05e0*/  SEL R24, R24, RZ, !P0 ;  /* 0x000000ff18187207 */ /* 0x000fc40004000000 */
[----:B------:R-:W-:Y:S02]  /*05f0*/  SEL R25, R25, RZ, !P0 ;  /* 0x000000ff19197207 */ /* 0x000fe40004000000 */
[----:B------:R-:W-:Y:S01]  /*0600*/  @P1 FSEL R6, R16, RZ, P2 ;  /* 0x000000ff10061208 */ /* 0x000fe20001000000 */
[----:B------:R-:W-:Y:S01]  /*0610*/  FADD R9, R9, R24 ;  /* 0x0000001809097221 */ /* 0x000fe20000000000 */
[----:B------:R-:W-:Y:S01]  /*0620*/  @P1 FSEL R7, R17, RZ, P2 ;  /* 0x000000ff11071208 */ /* 0x000fe20001000000 */
[----:B------:R-:W-:Y:S01]  /*0630*/  FADD R2, R2, R25 ;  /* 0x0000001902027221 */ /* 0x000fe20000000000 */
[----:B------:R-:W-:Y:S01]  /*0640*/  SEL R20, R20, RZ, !P3 ;  /* 0x000000ff14147207 */ /* 0x000fe20005800000 */
[----:B-1----:R-:W-:Y:S01]  /*0650*/  IMAD.WIDE R4, R0, 0x4, R4 ;  /* 0x0000000400047825 */ /* 0x002fe200078e0204 */
[----:B------:R-:W-:Y:S02]  /*0660*/  SEL R21, R21, RZ, !P3 ;  /* 0x000000ff15157207 */ /* 0x000fe40005800000 */
[----:B------:R-:W-:-:S02]  /*0670*/  @P3 FSEL R20, R9, R6, !P0 ;  /* 0x0000000609143208 */ /* 0x000fc40004000000 */
[----:B------:R-:W-:-:S05]  /*0680*/  @P3 FSEL R21, R2, R7, !P0 ;  /* 0x0000000702153208 */ /* 0x000fca0004000000 */
[----:B------:R-:W-:Y:S01]  /*0690*/  STG.E.64 desc[UR4][R4.64], R20 ;  /* 0x0000001404007986 */ /* 0x000fe2000c101b04 */
[----:B------:R-:W-:Y:S05]  /*06a0*/  EXIT ;  /* 0x000000000000794d */ /* 0x000fea0003800000 */
.L_x_0:
[----:B------:R-:W-:-:S00]  /*06b0*/  BRA `(.L_x_0) ;  /* 0xfffffffc00fc7947 */ /* 0x000fc0000383ffff */
[----:B------:R-:W-:-:S00]  /*06c0*/  NOP ;  /* 0x0000000000007918 */ /* 0x000fc00000000000 */
        /* <DEDUP_REMOVED lines=11> */
.L_x_1:


//--------------------- .nv.constant0.triton_poi_fused_cat_35 --------------------------
	.section	.nv.constant0.triton_poi_fused_cat_35,"a",@progbits
	.sectionflags	@""
	.align	4
.nv.constant0.triton_poi_fused_cat_35:
	.zero		572
